//
// Generated by NVIDIA NVVM Compiler
//
// Compiler Build ID: CL-36424714
// Cuda compilation tools, release 13.0, V13.0.88
// Based on NVVM 20.0.0
//

.version 9.0
.target sm_100
.address_size 64

	// .globl	_Z20stencil2d_5pt_kernelPKfPfii

.visible .entry _Z20stencil2d_5pt_kernelPKfPfii(
	.param .u64 .ptr .align 1 _Z20stencil2d_5pt_kernelPKfPfii_param_0,
	.param .u64 .ptr .align 1 _Z20stencil2d_5pt_kernelPKfPfii_param_1,
	.param .u32 _Z20stencil2d_5pt_kernelPKfPfii_param_2,
	.param .u32 _Z20stencil2d_5pt_kernelPKfPfii_param_3
)
{
	.reg .pred 	%p<8>;
	.reg .b32 	%r<21>;
	.reg .b32 	%f<11>;
	.reg .b64 	%rd<12>;

	ld.param.u64 	%rd1, [_Z20stencil2d_5pt_kernelPKfPfii_param_0];
	ld.param.u64 	%rd2, [_Z20stencil2d_5pt_kernelPKfPfii_param_1];
	ld.param.u32 	%r4, [_Z20stencil2d_5pt_kernelPKfPfii_param_2];
	ld.param.u32 	%r6, [_Z20stencil2d_5pt_kernelPKfPfii_param_3];
	mov.u32 	%r7, %ctaid.x;
	mov.u32 	%r8, %ntid.x;
	mov.u32 	%r9, %tid.x;
	mad.lo.s32 	%r10, %r7, %r8, %r9;
	mov.u32 	%r11, %ctaid.y;
	mov.u32 	%r12, %ntid.y;
	mov.u32 	%r13, %tid.y;
	mad.lo.s32 	%r14, %r11, %r12, %r13;
	setp.eq.s32 	%p1, %r10, 0;
	setp.eq.s32 	%p2, %r14, 0;
	or.pred  	%p3, %p1, %p2;
	add.s32 	%r15, %r6, -1;
	setp.ge.s32 	%p4, %r10, %r15;
	or.pred  	%p5, %p3, %p4;
	add.s32 	%r16, %r4, -1;
	setp.ge.s32 	%p6, %r14, %r16;
	or.pred  	%p7, %p5, %p6;
	@%p7 bra 	$L__BB0_2;
	cvta.to.global.u64 	%rd3, %rd1;
	cvta.to.global.u64 	%rd4, %rd2;
	mul.lo.s32 	%r17, %r6, %r14;
	add.s32 	%r18, %r17, %r10;
	mul.wide.s32 	%rd5, %r18, 4;
	add.s64 	%rd6, %rd3, %rd5;
	ld.global.nc.f32 	%f1, [%rd6];
	sub.s32 	%r19, %r17, %r6;
	add.s32 	%r20, %r19, %r10;
	mul.wide.s32 	%rd7, %r20, 4;
	add.s64 	%rd8, %rd3, %rd7;
	ld.global.nc.f32 	%f2, [%rd8];
	mul.wide.s32 	%rd9, %r6, 4;
	add.s64 	%rd10, %rd6, %rd9;
	ld.global.nc.f32 	%f3, [%rd10];
	ld.global.nc.f32 	%f4, [%rd6+-4];
	ld.global.nc.f32 	%f5, [%rd6+4];
	add.f32 	%f6, %f2, %f3;
	add.f32 	%f7, %f6, %f4;
	add.f32 	%f8, %f7, %f5;
	mul.f32 	%f9, %f1, 0f80000000;
	fma.rn.f32 	%f10, %f8, 0f3E800000, %f9;
	add.s64 	%rd11, %rd4, %rd5;
	st.global.f32 	[%rd11], %f10;
$L__BB0_2:
	ret;

}


// ===== COMPILED SASS (sm_100) =====

	.target	sm_100

	.elftype	@"ET_EXEC"


//--------------------- .note.nv.tkinfo           --------------------------
	.section	.note.nv.tkinfo,"",@"SHT_NOTE"
	.sectionflags	@"SHF_NOTE_NV_TKINFO"
	.tkinfo
        /*0018*/ 	.word	0x00000002
        /*0030*/ 	.string	""
        /*0030*/ 	.string	"ptxas"
        /*0030*/ 	.string	"Cuda compilation tools, release 13.0, V13.0.88"
        /*0030*/ 	.string	"Build cuda_13.0.r13.0/compiler.36424714_0"
        /*0030*/ 	.string	"-arch sm_100 -m 64 "



//--------------------- .note.nv.cuinfo           --------------------------
	.section	.note.nv.cuinfo,"",@"SHT_NOTE"
	.sectionflags	@"SHF_NOTE_NV_CUINFO"
        /*0018*/ 	.short	0x0002
        /*001a*/ 	.short	0x0064
        /*001c*/ 	.short	0x0082
	.zero		2


//--------------------- .nv.info                  --------------------------
	.section	.nv.info,"",@"SHT_CUDA_INFO"
	.align	4


	//----- nvinfo : EIATTR_REGCOUNT
	.align		4
        /*0000*/ 	.byte	0x04, 0x2f
        /*0002*/ 	.short	(.L_1 - .L_0)
	.align		4
.L_0:
        /*0004*/ 	.word	index@(_Z20stencil2d_5pt_kernelPKfPfii)
        /*0008*/ 	.word	0x00000012


	//----- nvinfo : EIATTR_FRAME_SIZE
	.align		4
.L_1:
        /*000c*/ 	.byte	0x04, 0x11
        /*000e*/ 	.short	(.L_3 - .L_2)
	.align		4
.L_2:
        /*0010*/ 	.word	index@(_Z20stencil2d_5pt_kernelPKfPfii)
        /*0014*/ 	.word	0x00000000


	//----- nvinfo : EIATTR_MIN_STACK_SIZE
	.align		4
.L_3:
        /*0018*/ 	.byte	0x04, 0x12
        /*001a*/ 	.short	(.L_5 - .L_4)
	.align		4
.L_4:
        /*001c*/ 	.word	index@(_Z20stencil2d_5pt_kernelPKfPfii)
        /*0020*/ 	.word	0x00000000
.L_5:


//--------------------- .nv.compat                --------------------------
	.section	.nv.compat,"",@"SHT_CUDA_COMPAT_INFO"
	.align	4
        /*0000*/ 	.byte	0x02, 0x09, 0x00, 0x00, 0x02, 0x02, 0x01, 0x00, 0x02, 0x05, 0x05, 0x00, 0x03, 0x07, 0x01, 0x01
        /*0010*/ 	.byte	0x02, 0x03, 0x00, 0x00, 0x02, 0x06, 0x01, 0x00, 0x04, 0x0b, 0x08, 0x00, 0x09, 0x00, 0x00, 0x00
        /*0020*/ 	.byte	0x00, 0x00, 0x00, 0x00


//--------------------- .nv.info._Z20stencil2d_5pt_kernelPKfPfii --------------------------
	.section	.nv.info._Z20stencil2d_5pt_kernelPKfPfii,"",@"SHT_CUDA_INFO"
	.sectionflags	@""
	.align	4


	//----- nvinfo : EIATTR_CUDA_API_VERSION
	.align		4
        /*0000*/ 	.byte	0x04, 0x37
        /*0002*/ 	.short	(.L_7 - .L_6)
.L_6:
        /*0004*/ 	.word	0x00000082


	//----- nvinfo : EIATTR_KPARAM_INFO
	.align		4
.L_7:
        /*0008*/ 	.byte	0x04, 0x17
        /*000a*/ 	.short	(.L_9 - .L_8)
.L_8:
        /*000c*/ 	.word	0x00000000
        /*0010*/ 	.short	0x0003
        /*0012*/ 	.short	0x0014
        /*0014*/ 	.byte	0x00, 0xf0, 0x11, 0x00


	//----- nvinfo : EIATTR_KPARAM_INFO
	.align		4
.L_9:
        /*0018*/ 	.byte	0x04, 0x17
        /*001a*/ 	.short	(.L_11 - .L_10)
.L_10:
        /*001c*/ 	.word	0x00000000
        /*0020*/ 	.short	0x0002
        /*0022*/ 	.short	0x0010
        /*0024*/ 	.byte	0x00, 0xf0, 0x11, 0x00


	//----- nvinfo : EIATTR_KPARAM_INFO
	.align		4
.L_11:
        /*0028*/ 	.byte	0x04, 0x17
        /*002a*/ 	.short	(.L_13 - .L_12)
.L_12:
        /*002c*/ 	.word	0x00000000
        /*0030*/ 	.short	0x0001
        /*0032*/ 	.short	0x0008
        /*0034*/ 	.byte	0x00, 0xf5, 0x21, 0x00


	//----- nvinfo : EIATTR_KPARAM_INFO
	.align		4
.L_13:
        /*0038*/ 	.byte	0x04, 0x17
        /*003a*/ 	.short	(.L_15 - .L_14)
.L_14:
        /*003c*/ 	.word	0x00000000
        /*0040*/ 	.short	0x0000
        /*0042*/ 	.short	0x0000
        /*0044*/ 	.byte	0x00, 0xf5, 0x21, 0x00


	//----- nvinfo : EIATTR_SPARSE_MMA_MASK
	.align		4
.L_15:
        /*0048*/ 	.byte	0x03, 0x50
        /*004a*/ 	.short	0x0000


	//----- nvinfo : EIATTR_MAXREG_COUNT
	.align		4
        /*004c*/ 	.byte	0x03, 0x1b
        /*004e*/ 	.short	0x00ff


	//----- nvinfo : EIATTR_MERCURY_ISA_VERSION
	.align		4
        /*0050*/ 	.byte	0x03, 0x5f
        /*0052*/ 	.short	0x0101


	//----- nvinfo : EIATTR_VRC_CTA_INIT_COUNT
	.align		4
        /*0054*/ 	.byte	0x02, 0x4a
	.zero		1
	.zero		1


	//----- nvinfo : EIATTR_EXIT_INSTR_OFFSETS
	.align		4
        /*0058*/ 	.byte	0x04, 0x1c
        /*005a*/ 	.short	(.L_17 - .L_16)


	//   ....[0]....
.L_16:
        /*005c*/ 	.word	0x00000100


	//   ....[1]....
        /*0060*/ 	.word	0x00000260


	//----- nvinfo : EIATTR_CBANK_PARAM_SIZE
	.align		4
.L_17:
        /*0064*/ 	.byte	0x03, 0x19
        /*0066*/ 	.short	0x0018


	//----- nvinfo : EIATTR_PARAM_CBANK
	.align		4
        /*0068*/ 	.byte	0x04, 0x0a
        /*006a*/ 	.short	(.L_19 - .L_18)
	.align		4
.L_18:
        /*006c*/ 	.word	index@(.nv.constant0._Z20stencil2d_5pt_kernelPKfPfii)
        /*0070*/ 	.short	0x0380
        /*0072*/ 	.short	0x0018


	//----- nvinfo : EIATTR_SW_WAR
	.align		4
.L_19:
        /*0074*/ 	.byte	0x04, 0x36
        /*0076*/ 	.short	(.L_21 - .L_20)
.L_20:
        /*0078*/ 	.word	0x00000008
.L_21:


//--------------------- .nv.callgraph             --------------------------
	.section	.nv.callgraph,"",@"SHT_CUDA_CALLGRAPH"
	.align	4
	.sectionentsize	8
	.align		4
        /*0000*/ 	.word	0x00000000
	.align		4
        /*0004*/ 	.word	0xffffffff
	.align		4
        /*0008*/ 	.word	0x00000000
	.align		4
        /*000c*/ 	.word	0xfffffffe
	.align		4
        /*0010*/ 	.word	0x00000000
	.align		4
        /*0014*/ 	.word	0xfffffffd
	.align		4
        /*0018*/ 	.word	0x00000000
	.align		4
        /*001c*/ 	.word	0xfffffffc


//--------------------- .text._Z20stencil2d_5pt_kernelPKfPfii --------------------------
	.section	.text._Z20stencil2d_5pt_kernelPKfPfii,"ax",@progbits
	.align	128
        .global         _Z20stencil2d_5pt_kernelPKfPfii
        .type           _Z20stencil2d_5pt_kernelPKfPfii,@function
        .size           _Z20stencil2d_5pt_kernelPKfPfii,(.L_x_1 - _Z20stencil2d_5pt_kernelPKfPfii)
        .other          _Z20stencil2d_5pt_kernelPKfPfii,@"STO_CUDA_ENTRY STV_DEFAULT"
_Z20stencil2d_5pt_kernelPKfPfii:
.text._Z20stencil2d_5pt_kernelPKfPfii:
[----:B------:R-:W-:Y:S01]  /*0000*/  LDC R1, c[0x0][0x37c] ;  /* 0x0000df00ff017b82 */ /* 0x000fe20000000800 */
[----:B------:R-:W0:Y:S07]  /*0010*/  S2R R7, SR_TID.Y ;  /* 0x0000000000077919 */ /* 0x000e2e0000002200 */
[----:B------:R-:W1:Y:S01]  /*0020*/  LDC R0, c[0x0][0x360] ;  /* 0x0000d800ff007b82 */ /* 0x000e620000000800 */
[----:B------:R-:W1:Y:S07]  /*0030*/  S2R R5, SR_TID.X ;  /* 0x0000000000057919 */ /* 0x000e6e0000002100 */
[----:B------:R-:W0:Y:S08]  /*0040*/  S2UR UR5, SR_CTAID.Y ;  /* 0x00000000000579c3 */ /* 0x000e300000002600 */
[----:B------:R-:W0:Y:S08]  /*0050*/  LDC R4, c[0x0][0x364] ;  /* 0x0000d900ff047b82 */ /* 0x000e300000000800 */
[----:B------:R-:W1:Y:S08]  /*0060*/  S2UR UR4, SR_CTAID.X ;  /* 0x00000000000479c3 */ /* 0x000e700000002500 */
[----:B------:R-:W2:Y:S01]  /*0070*/  LDC.64 R2, c[0x0][0x390] ;  /* 0x0000e400ff027b82 */ /* 0x000ea20000000a00 */
[----:B0-----:R-:W-:-:S05]  /*0080*/  IMAD R4, R4, UR5, R7 ;  /* 0x0000000504047c24 */ /* 0x001fca000f8e0207 */
[----:B------:R-:W-:Y:S01]  /*0090*/  ISETP.NE.AND P0, PT, R4, RZ, PT ;  /* 0x000000ff0400720c */ /* 0x000fe20003f05270 */
[----:B-1----:R-:W-:-:S05]  /*00a0*/  IMAD R0, R0, UR4, R5 ;  /* 0x0000000400007c24 */ /* 0x002fca000f8e0205 */
[----:B------:R-:W-:Y:S02]  /*00b0*/  ISETP.EQ.OR P0, PT, R0, RZ, !P0 ;  /* 0x000000ff0000720c */ /* 0x000fe40004702670 */
[----:B--2---:R-:W-:Y:S02]  /*00c0*/  IADD3 R5, PT, PT, R3, -0x1, RZ ;  /* 0xffffffff03057810 */ /* 0x004fe40007ffe0ff */
[----:B------:R-:W-:Y:S02]  /*00d0*/  IADD3 R7, PT, PT, R2, -0x1, RZ ;  /* 0xffffffff02077810 */ /* 0x000fe40007ffe0ff */
[----:B------:R-:W-:-:S04]  /*00e0*/  ISETP.GE.OR P0, PT, R0, R5, P0 ;  /* 0x000000050000720c */ /* 0x000fc80000706670 */
[----:B------:R-:W-:-:S13]  /*00f0*/  ISETP.GE.OR P0, PT, R4, R7, P0 ;  /* 0x000000070400720c */ /* 0x000fda0000706670 */
[----:B------:R-:W-:Y:S05]  /*0100*/  @P0 EXIT ;  /* 0x000000000000094d */ /* 0x000fea0003800000 */
[----:B------:R-:W0:Y:S01]  /*0110*/  LDC.64 R6, c[0x0][0x380] ;  /* 0x0000e000ff067b82 */ /* 0x000e220000000a00 */
[----:B------:R-:W1:Y:S01]  /*0120*/  LDCU.64 UR4, c[0x0][0x358] ;  /* 0x00006b00ff0477ac */ /* 0x000e620008000a00 */
[CC--:B------:R-:W-:Y:S02]  /*0130*/  IMAD R5, R4.reuse, R3.reuse, -R3 ;  /* 0x0000000304057224 */ /* 0x0c0fe400078e0a03 */
[----:B------:R-:W-:-:S03]  /*0140*/  IMAD R11, R4, R3, R0 ;  /* 0x00000003040b7224 */ /* 0x000fc600078e0200 */
[----:B------:R-:W-:Y:S01]  /*0150*/  IADD3 R9, PT, PT, R0, R5, RZ ;  /* 0x0000000500097210 */ /* 0x000fe20007ffe0ff */
[----:B0-----:R-:W-:-:S04]  /*0160*/  IMAD.WIDE R4, R11, 0x4, R6 ;  /* 0x000000040b047825 */ /* 0x001fc800078e0206 */
[----:B------:R-:W-:Y:S01]  /*0170*/  IMAD.WIDE R6, R9, 0x4, R6 ;  /* 0x0000000409067825 */ /* 0x000fe200078e0206 */
[----:B-1----:R-:W2:Y:S01]  /*0180*/  LDG.E.CONSTANT R10, desc[UR4][R4.64+-0x4] ;  /* 0xfffffc04040a7981 */ /* 0x002ea2000c1e9900 */
[----:B------:R-:W0:Y:S02]  /*0190*/  LDC.64 R8, c[0x0][0x388] ;  /* 0x0000e200ff087b82 */ /* 0x000e240000000a00 */
[----:B------:R-:W-:Y:S01]  /*01a0*/  IMAD.WIDE R2, R3, 0x4, R4 ;  /* 0x0000000403027825 */ /* 0x000fe200078e0204 */
[----:B------:R-:W3:Y:S04]  /*01b0*/  LDG.E.CONSTANT R0, desc[UR4][R4.64] ;  /* 0x0000000404007981 */ /* 0x000ee8000c1e9900 */
[----:B------:R-:W4:Y:S04]  /*01c0*/  LDG.E.CONSTANT R6, desc[UR4][R6.64] ;  /* 0x0000000406067981 */ /* 0x000f28000c1e9900 */
[----:B------:R-:W4:Y:S04]  /*01d0*/  LDG.E.CONSTANT R3, desc[UR4][R2.64] ;  /* 0x0000000402037981 */ /* 0x000f28000c1e9900 */
[----:B------:R-:W5:Y:S01]  /*01e0*/  LDG.E.CONSTANT R12, desc[UR4][R4.64+0x4] ;  /* 0x00000404040c7981 */ /* 0x000f62000c1e9900 */
[----:B0-----:R-:W-:-:S04]  /*01f0*/  IMAD.WIDE R8, R11, 0x4, R8 ;  /* 0x000000040b087825 */ /* 0x001fc800078e0208 */
[----:B---3--:R-:W-:Y:S01]  /*0200*/  FMUL R15, RZ, -R0 ;  /* 0x80000000ff0f7220 */ /* 0x008fe20000400000 */
[----:B----4-:R-:W-:-:S04]  /*0210*/  FADD R13, R6, R3 ;  /* 0x00000003060d7221 */ /* 0x010fc80000000000 */
[----:B--2---:R-:W-:-:S04]  /*0220*/  FADD R13, R10, R13 ;  /* 0x0000000d0a0d7221 */ /* 0x004fc80000000000 */
[----:B-----5:R-:W-:-:S04]  /*0230*/  FADD R12, R12, R13 ;  /* 0x0000000d0c0c7221 */ /* 0x020fc80000000000 */
[----:B------:R-:W-:-:S05]  /*0240*/  FFMA R15, R12, 0.25, R15 ;  /* 0x3e8000000c0f7823 */ /* 0x000fca000000000f */
[----:B------:R-:W-:Y:S01]  /*0250*/  STG.E desc[UR4][R8.64], R15 ;  /* 0x0000000f08007986 */ /* 0x000fe2000c101904 */
[----:B------:R-:W-:Y:S05]  /*0260*/  EXIT ;  /* 0x000000000000794d */ /* 0x000fea0003800000 */
.L_x_0:
[----:B------:R-:W-:-:S00]  /*0270*/  BRA `(.L_x_0) ;  /* 0xfffffffc00fc7947 */ /* 0x000fc0000383ffff */
[----:B------:R-:W-:-:S00]  /*0280*/  NOP ;  /* 0x0000000000007918 */ /* 0x000fc00000000000 */
[----:B------:R-:W-:-:S00]  /*0290*/  NOP ;  /* 0x0000000000007918 */ /* 0x000fc00000000000 */
[----:B------:R-:W-:-:S00]  /*02a0*/  NOP ;  /* 0x0000000000007918 */ /* 0x000fc00000000000 */
[----:B------:R-:W-:-:S00]  /*02b0*/  NOP ;  /* 0x0000000000007918 */ /* 0x000fc00000000000 */
[----:B------:R-:W-:-:S00]  /*02c0*/  NOP ;  /* 0x0000000000007918 */ /* 0x000fc00000000000 */
[----:B------:R-:W-:-:S00]  /*02d0*/  NOP ;  /* 0x0000000000007918 */ /* 0x000fc00000000000 */
[----:B------:R-:W-:-:S00]  /*02e0*/  NOP ;  /* 0x0000000000007918 */ /* 0x000fc00000000000 */
[----:B------:R-:W-:-:S00]  /*02f0*/  NOP ;  /* 0x0000000000007918 */ /* 0x000fc00000000000 */
.L_x_1:


//--------------------- .nv.shared.reserved.0     --------------------------
	.section	.nv.shared.reserved.0,"aw",@nobits
	.weak		__nv_reservedSMEM_offset_0_alias
	.size		__nv_reservedSMEM_offset_0_alias, 0, 64
	.other		__nv_reservedSMEM_offset_0_alias,@"STO_CUDA_RESERVED_SHARED STV_DEFAULT"
__nv_reservedSMEM_offset_0_alias:
	.zero		0
	.zero		64


//--------------------- .nv.constant0._Z20stencil2d_5pt_kernelPKfPfii --------------------------
	.section	.nv.constant0._Z20stencil2d_5pt_kernelPKfPfii,"a",@progbits
	.sectionflags	@""
	.align	4
.nv.constant0._Z20stencil2d_5pt_kernelPKfPfii:
	.zero		920


//--------------------- SYMBOLS --------------------------

	.type		.nv.reservedSmem.offset0,@object
	.size		.nv.reservedSmem.offset0,0x4
